	.headerflags	@"EF_CUDA_TEXMODE_UNIFIED EF_CUDA_64BIT_ADDRESS EF_CUDA_ACCELERATORS EF_CUDA_SM90 EF_CUDA_VIRTUAL_SM(EF_CUDA_SM90)"
	.elftype	@"ET_EXEC"


//--------------------- .nv.info                  --------------------------
	.section	.nv.info,"",@"SHT_CUDA_INFO"
	.align	4


	//----- nvinfo : EIATTR_REGCOUNT
	.align		4
        /*0000*/ 	.byte	0x04, 0x2f
        /*0002*/ 	.short	(.L_3 - .L_2)
	.align		4
.L_2:
        /*0004*/ 	.word	index@(triton_poi_fused__native_batch_norm_legit_no_training_11)
        /*0008*/ 	.word	0x00000012


	//----- nvinfo : EIATTR_MIN_STACK_SIZE
	.align		4
.L_3:
        /*000c*/ 	.byte	0x04, 0x12
        /*000e*/ 	.short	(.L_5 - .L_4)
	.align		4
.L_4:
        /*0010*/ 	.word	index@(triton_poi_fused__native_batch_norm_legit_no_training_11)
        /*0014*/ 	.word	0x00000000


	//----- nvinfo : EIATTR_FRAME_SIZE
	.align		4
.L_5:
        /*0018*/ 	.byte	0x04, 0x11
        /*001a*/ 	.short	(.L_7 - .L_6)
	.align		4
.L_6:
        /*001c*/ 	.word	index@(triton_poi_fused__native_batch_norm_legit_no_training_11)
        /*0020*/ 	.word	0x00000000


	//----- nvinfo : EIATTR_MIN_STACK_SIZE
	.align		4
.L_7:
        /*0024*/ 	.byte	0x04, 0x12
        /*0026*/ 	.short	(.L_9 - .L_8)
	.align		4
.L_8:
        /*0028*/ 	.word	index@(triton_poi_fused__native_batch_norm_legit_no_training_11)
        /*002c*/ 	.word	0x00000000
.L_9:


//--------------------- .nv.info.triton_poi_fused__native_batch_norm_legit_no_training_11 --------------------------
	.section	.nv.info.triton_poi_fused__native_batch_norm_legit_no_training_11,"",@"SHT_CUDA_INFO"
	.sectionflags	@""
	.align	4


	//----- nvinfo : EIATTR_CUDA_API_VERSION
	.align		4
        /*0000*/ 	.byte	0x04, 0x37
        /*0002*/ 	.short	(.L_11 - .L_10)
.L_10:
        /*0004*/ 	.word	0x0000007c


	//----- nvinfo : EIATTR_KPARAM_INFO
	.align		4
.L_11:
        /*0008*/ 	.byte	0x04, 0x17
        /*000a*/ 	.short	(.L_13 - .L_12)
.L_12:
        /*000c*/ 	.word	0x00000000
        /*0010*/ 	.short	0x0006
        /*0012*/ 	.short	0x0030
        /*0014*/ 	.byte	0x00, 0xf0, 0x11, 0x00


	//----- nvinfo : EIATTR_KPARAM_INFO
	.align		4
.L_13:
        /*0018*/ 	.byte	0x04, 0x17
        /*001a*/ 	.short	(.L_15 - .L_14)
.L_14:
        /*001c*/ 	.word	0x00000000
        /*0020*/ 	.short	0x0005
        /*0022*/ 	.short	0x0028
        /*0024*/ 	.byte	0x00, 0xf4, 0x21, 0x00


	//----- nvinfo : EIATTR_KPARAM_INFO
	.align		4
.L_15:
        /*0028*/ 	.byte	0x04, 0x17
        /*002a*/ 	.short	(.L_17 - .L_16)
.L_16:
        /*002c*/ 	.word	0x00000000
        /*0030*/ 	.short	0x0004
        /*0032*/ 	.short	0x0020
        /*0034*/ 	.byte	0x00, 0xf4, 0x21, 0x00


	//----- nvinfo : EIATTR_KPARAM_INFO
	.align		4
.L_17:
        /*0038*/ 	.byte	0x04, 0x17
        /*003a*/ 	.short	(.L_19 - .L_18)
.L_18:
        /*003c*/ 	.word	0x00000000
        /*0040*/ 	.short	0x0003
        /*0042*/ 	.short	0x0018
        /*0044*/ 	.byte	0x00, 0xf4, 0x21, 0x00


	//----- nvinfo : EIATTR_KPARAM_INFO
	.align		4
.L_19:
        /*0048*/ 	.byte	0x04, 0x17
        /*004a*/ 	.short	(.L_21 - .L_20)
.L_20:
        /*004c*/ 	.word	0x00000000
        /*0050*/ 	.short	0x0002
        /*0052*/ 	.short	0x0010
        /*0054*/ 	.byte	0x00, 0xf4, 0x21, 0x00


	//----- nvinfo : EIATTR_KPARAM_INFO
	.align		4
.L_21:
        /*0058*/ 	.byte	0x04, 0x17
        /*005a*/ 	.short	(.L_23 - .L_22)
.L_22:
        /*005c*/ 	.word	0x00000000
        /*0060*/ 	.short	0x0001
        /*0062*/ 	.short	0x0008
        /*0064*/ 	.byte	0x00, 0xf4, 0x21, 0x00


	//----- nvinfo : EIATTR_KPARAM_INFO
	.align		4
.L_23:
        /*0068*/ 	.byte	0x04, 0x17
        /*006a*/ 	.short	(.L_25 - .L_24)
.L_24:
        /*006c*/ 	.word	0x00000000
        /*0070*/ 	.short	0x0000
        /*0072*/ 	.short	0x0000
        /*0074*/ 	.byte	0x00, 0xf4, 0x21, 0x00


	//----- nvinfo : EIATTR_SPARSE_MMA_MASK
	.align		4
.L_25:
        /*0078*/ 	.byte	0x03, 0x50
        /*007a*/ 	.short	0x0000


	//----- nvinfo : EIATTR_MAXREG_COUNT
	.align		4
        /*007c*/ 	.byte	0x03, 0x1b
        /*007e*/ 	.short	0x00ff


	//----- nvinfo : EIATTR_EXIT_INSTR_OFFSETS
	.align		4
        /*0080*/ 	.byte	0x04, 0x1c
        /*0082*/ 	.short	(.L_27 - .L_26)


	//   ....[0]....
.L_26:
        /*0084*/ 	.word	0x000002d0


	//   ....[1]....
        /*0088*/ 	.word	0x000002f0


	//----- nvinfo : EIATTR_REQNTID
	.align		4
.L_27:
        /*008c*/ 	.byte	0x04, 0x10
        /*008e*/ 	.short	(.L_29 - .L_28)
.L_28:
        /*0090*/ 	.word	0x00000080
        /*0094*/ 	.word	0x00000001
        /*0098*/ 	.word	0x00000001


	//----- nvinfo : EIATTR_CBANK_PARAM_SIZE
	.align		4
.L_29:
        /*009c*/ 	.byte	0x03, 0x19
        /*009e*/ 	.short	0x0034


	//----- nvinfo : EIATTR_PARAM_CBANK
	.align		4
        /*00a0*/ 	.byte	0x04, 0x0a
        /*00a2*/ 	.short	(.L_31 - .L_30)
	.align		4
.L_30:
        /*00a4*/ 	.word	index@(.nv.constant0.triton_poi_fused__native_batch_norm_legit_no_training_11)
        /*00a8*/ 	.short	0x0210
        /*00aa*/ 	.short	0x0034


	//----- nvinfo : EIATTR_SW_WAR
	.align		4
.L_31:
        /*00ac*/ 	.byte	0x04, 0x36
        /*00ae*/ 	.short	(.L_33 - .L_32)
.L_32:
        /*00b0*/ 	.word	0x00000008
.L_33:


//--------------------- .nv.callgraph             --------------------------
	.section	.nv.callgraph,"",@"SHT_CUDA_CALLGRAPH"
	.align	4
	.sectionentsize	8
	.align		4
        /*0000*/ 	.word	0x00000000
	.align		4
        /*0004*/ 	.word	0xffffffff
	.align		4
        /*0008*/ 	.word	0x00000000
	.align		4
        /*000c*/ 	.word	0xfffffffe
	.align		4
        /*0010*/ 	.word	0x00000000
	.align		4
        /*0014*/ 	.word	0xfffffffd
	.align		4
        /*0018*/ 	.word	0x00000000
	.align		4
        /*001c*/ 	.word	0xfffffffc


//--------------------- .nv.constant4             --------------------------
	.section	.nv.constant4,"a",@progbits
	.align	8
	.align		8
.nv.constant4:
        /*0000*/ 	.dword	_$_str
	.align		8
        /*0008*/ 	.dword	_$_str_$_2


//--------------------- .text.triton_poi_fused__native_batch_norm_legit_no_training_11 --------------------------
	.section	.text.triton_poi_fused__native_batch_norm_legit_no_training_11,"ax",@progbits
	.align	128
        .global         triton_poi_fused__native_batch_norm_legit_no_training_11
        .type           triton_poi_fused__native_batch_norm_legit_no_training_11,@function
        .size           triton_poi_fused__native_batch_norm_legit_no_training_11,(.L_x_1 - triton_poi_fused__native_batch_norm_legit_no_training_11)
        .other          triton_poi_fused__native_batch_norm_legit_no_training_11,@"STO_CUDA_ENTRY STV_DEFAULT"
triton_poi_fused__native_batch_norm_legit_no_training_11:
.text.triton_poi_fused__native_batch_norm_legit_no_training_11:
[----:B------:R-:W0:Y:S01]  /*0000*/  LDC R1, c[0x0][0x28] ;  /* 0x00000a00ff017b82 */ /* 0x000e220000000800 */
[----:B------:R-:W1:Y:S07]  /*0010*/  S2R R0, SR_TID.X ;  /* 0x0000000000007919 */ /* 0x000e6e0000002100 */
[----:B------:R-:W2:Y:S01]  /*0020*/  LDC.64 R8, c[0x0][0x220] ;  /* 0x00008800ff087b82 */ /* 0x000ea20000000a00 */
[----:B------:R-:W-:Y:S01]  /*0030*/  HFMA2.MMA R14, -RZ, RZ, 0, 0 ;  /* 0x00000000ff0e7435 */ /* 0x000fe200000001ff */
[----:B------:R-:W-:Y:S01]  /*0040*/  ULDC.64 UR4, c[0x0][0x208] ;  /* 0x0000820000047ab9 */ /* 0x000fe20000000a00 */
[----:B------:R-:W3:Y:S05]  /*0050*/  S2R R3, SR_CTAID.X ;  /* 0x0000000000037919 */ /* 0x000eea0000002500 */
[----:B------:R-:W4:Y:S08]  /*0060*/  LDC.64 R4, c[0x0][0x210] ;  /* 0x00008400ff047b82 */ /* 0x000f300000000a00 */
[----:B------:R-:W5:Y:S08]  /*0070*/  LDC.64 R6, c[0x0][0x218] ;  /* 0x00008600ff067b82 */ /* 0x000f700000000a00 */
[----:B------:R-:W5:Y:S01]  /*0080*/  LDC.64 R10, c[0x0][0x228] ;  /* 0x00008a00ff0a7b82 */ /* 0x000f620000000a00 */
[----:B-1----:R-:W-:-:S07]  /*0090*/  LOP3.LUT R0, R0, 0x7f, RZ, 0xc0, !PT ;  /* 0x0000007f00007812 */ /* 0x002fce00078ec0ff */
[----:B------:R-:W1:Y:S01]  /*00a0*/  LDC.64 R12, c[0x0][0x230] ;  /* 0x00008c00ff0c7b82 */ /* 0x000e620000000a00 */
[----:B---3--:R-:W-:-:S04]  /*00b0*/  LEA R0, R3, R0, 0x7 ;  /* 0x0000000003007211 */ /* 0x008fc800078e38ff */
[C---:B------:R-:W-:Y:S01]  /*00c0*/  ISETP.GE.AND P2, PT, R0.reuse, 0x1800, PT ;  /* 0x000018000000780c */ /* 0x040fe20003f46270 */
[----:B------:R-:W-:-:S05]  /*00d0*/  IMAD.HI R2, R0, 0x2aaaaaab, RZ ;  /* 0x2aaaaaab00027827 */ /* 0x000fca00078e02ff */
[----:B------:R-:W-:-:S04]  /*00e0*/  SHF.R.U32.HI R3, RZ, 0x1f, R2 ;  /* 0x0000001fff037819 */ /* 0x000fc80000011602 */
[----:B------:R-:W-:-:S05]  /*00f0*/  LEA.HI R3, R2, R3, RZ, 0x1e ;  /* 0x0000000302037211 */ /* 0x000fca00078ff0ff */
[----:B------:R-:W-:-:S04]  /*0100*/  IMAD R15, R3, -0x18, R0 ;  /* 0xffffffe8030f7824 */ /* 0x000fc800078e0200 */
[----:B--2---:R-:W-:-:S05]  /*0110*/  IMAD.WIDE R8, R15, 0x4, R8 ;  /* 0x000000040f087825 */ /* 0x004fca00078e0208 */
[----:B------:R2:W3:Y:S01]  /*0120*/  @!P2 LDG.E.EL R14, desc[UR4][R8.64] ;  /* 0x00000004080ea981 */ /* 0x0004e2000c2e1900 */
[----:B------:R-:W-:Y:S01]  /*0130*/  CS2R R2, SRZ ;  /* 0x0000000000027805 */ /* 0x000fe2000001ff00 */
[----:B----4-:R-:W-:-:S04]  /*0140*/  IMAD.WIDE R4, R0, 0x4, R4 ;  /* 0x0000000400047825 */ /* 0x010fc800078e0204 */
[C---:B-----5:R-:W-:Y:S01]  /*0150*/  IMAD.WIDE R6, R15.reuse, 0x4, R6 ;  /* 0x000000040f067825 */ /* 0x060fe200078e0206 */
[----:B------:R4:W5:Y:S03]  /*0160*/  @!P2 LDG.E R2, desc[UR4][R4.64] ;  /* 0x000000040402a981 */ /* 0x000966000c1e1900 */
[C---:B0-2---:R-:W-:Y:S01]  /*0170*/  IMAD.WIDE R8, R15.reuse, 0x4, R10 ;  /* 0x000000040f087825 */ /* 0x045fe200078e020a */
[----:B------:R0:W5:Y:S03]  /*0180*/  @!P2 LDG.E.EL R3, desc[UR4][R6.64] ;  /* 0x000000040603a981 */ /* 0x000166000c2e1900 */
[----:B-1----:R-:W-:Y:S01]  /*0190*/  IMAD.WIDE R10, R15, 0x4, R12 ;  /* 0x000000040f0a7825 */ /* 0x002fe200078e020c */
[----:B------:R-:W-:Y:S01]  /*01a0*/  CS2R R12, SRZ ;  /* 0x00000000000c7805 */ /* 0x000fe2000001ff00 */
[----:B----4-:R-:W1:Y:S05]  /*01b0*/  LDC.64 R4, c[0x0][0x238] ;  /* 0x00008e00ff047b82 */ /* 0x010e6a0000000a00 */
[----:B------:R-:W2:Y:S04]  /*01c0*/  @!P2 LDG.E.EL R12, desc[UR4][R8.64] ;  /* 0x00000004080ca981 */ /* 0x000ea8000c2e1900 */
[----:B------:R-:W2:Y:S01]  /*01d0*/  @!P2 LDG.E.EL R13, desc[UR4][R10.64] ;  /* 0x000000040a0da981 */ /* 0x000ea2000c2e1900 */
[----:B0-----:R-:W-:Y:S01]  /*01e0*/  MOV R6, 0x3e800000 ;  /* 0x3e80000000067802 */ /* 0x001fe20000000f00 */
[----:B---3--:R-:W-:-:S04]  /*01f0*/  FADD R14, R14, 9.9999997473787516356e-06 ;  /* 0x3727c5ac0e0e7421 */ /* 0x008fc80000000000 */
[----:B------:R-:W0:Y:S01]  /*0200*/  MUFU.SQRT R15, R14 ;  /* 0x0000000e000f7308 */ /* 0x000e220000002000 */
[----:B-----5:R-:W-:Y:S01]  /*0210*/  FADD R2, -R3, R2 ;  /* 0x0000000203027221 */ /* 0x020fe20000000100 */
[C---:B0-----:R-:W-:Y:S02]  /*0220*/  FSETP.GT.AND P0, PT, R15.reuse, 8.50705917302346158658e+37, PT ;  /* 0x7e8000000f00780b */ /* 0x041fe40003f04000 */
[----:B------:R-:W-:Y:S02]  /*0230*/  FSETP.GEU.AND P1, PT, R15, 1.175494350822287508e-38, PT ;  /* 0x008000000f00780b */ /* 0x000fe40003f2e000 */
[----:B------:R-:W-:-:S09]  /*0240*/  FSEL R6, R6, 1, P0 ;  /* 0x3f80000006067808 */ /* 0x000fd20000000000 */
[----:B------:R-:W-:Y:S02]  /*0250*/  @P0 FMUL R15, R15, 0.25 ;  /* 0x3e8000000f0f0820 */ /* 0x000fe40000400000 */
[----:B------:R-:W-:Y:S02]  /*0260*/  @!P1 FMUL R6, R6, 16777216 ;  /* 0x4b80000006069820 */ /* 0x000fe40000400000 */
[----:B------:R-:W-:-:S06]  /*0270*/  @!P1 FMUL R15, R15, 16777216 ;  /* 0x4b8000000f0f9820 */ /* 0x000fcc0000400000 */
[----:B------:R-:W0:Y:S02]  /*0280*/  MUFU.RCP R15, R15 ;  /* 0x0000000f000f7308 */ /* 0x000e240000001000 */
[----:B0-----:R-:W-:-:S04]  /*0290*/  FMUL R3, R15, R6 ;  /* 0x000000060f037220 */ /* 0x001fc80000400000 */
[----:B------:R-:W-:Y:S01]  /*02a0*/  FMUL R6, R2, R3 ;  /* 0x0000000302067220 */ /* 0x000fe20000400000 */
[----:B-1----:R-:W-:-:S04]  /*02b0*/  IMAD.WIDE R2, R0, 0x4, R4 ;  /* 0x0000000400027825 */ /* 0x002fc800078e0204 */
[----:B--2---:R-:W-:Y:S01]  /*02c0*/  FFMA R13, R6, R12, R13 ;  /* 0x0000000c060d7223 */ /* 0x004fe2000000000d */
[----:B------:R-:W-:Y:S06]  /*02d0*/  @P2 EXIT ;  /* 0x000000000000294d */ /* 0x000fec0003800000 */
[----:B------:R-:W-:Y:S01]  /*02e0*/  STG.E desc[UR4][R2.64], R13 ;  /* 0x0000000d02007986 */ /* 0x000fe2000c101904 */
[----:B------:R-:W-:Y:S05]  /*02f0*/  EXIT ;  /* 0x000000000000794d */ /* 0x000fea0003800000 */
.L_x_0:
[----:B------:R-:W-:-:S00]  /*0300*/  BRA `(.L_x_0) ;  /* 0xfffffffc00fc7947 */ /* 0x000fc0000383ffff */
[----:B------:R-:W-:-:S00]  /*0310*/  NOP ;  /* 0x0000000000007918 */ /* 0x000fc00000000000 */
        /* <DEDUP_REMOVED lines=14> */
.L_x_1:


//--------------------- .nv.global.init           --------------------------
	.section	.nv.global.init,"aw",@progbits
.nv.global.init:
	.type		_$_str,@object
	.size		_$_str,(_$_str_$_2 - _$_str)
_$_str:
        /*0000*/ 	.byte	0x5f, 0x5f, 0x43, 0x55, 0x44, 0x41, 0x5f, 0x46, 0x54, 0x5a, 0x00
	.type		_$_str_$_2,@object
	.size		_$_str_$_2,(.L_1 - _$_str_$_2)
_$_str_$_2:
        /*000b*/ 	.byte	0x5f, 0x5f, 0x43, 0x55, 0x44, 0x41, 0x5f, 0x50, 0x52, 0x45, 0x43, 0x5f, 0x53, 0x51, 0x52, 0x54
        /*001b*/ 	.byte	0x00
.L_1:


//--------------------- .nv.constant0.triton_poi_fused__native_batch_norm_legit_no_training_11 --------------------------
	.section	.nv.constant0.triton_poi_fused__native_batch_norm_legit_no_training_11,"a",@progbits
	.sectionflags	@""
	.align	4
.nv.constant0.triton_poi_fused__native_batch_norm_legit_no_training_11:
	.zero		580
